//
// Generated by NVIDIA NVVM Compiler
//
// Compiler Build ID: CL-36424714
// Cuda compilation tools, release 13.0, V13.0.88
// Based on NVVM 20.0.0
//

.version 9.0
.target sm_100
.address_size 64

	// .globl	_Z13convolution1DPiS_ii
.const .align 4 .b8 d_mask[256];

.visible .entry _Z13convolution1DPiS_ii(
	.param .u64 .ptr .align 1 _Z13convolution1DPiS_ii_param_0,
	.param .u64 .ptr .align 1 _Z13convolution1DPiS_ii_param_1,
	.param .u32 _Z13convolution1DPiS_ii_param_2,
	.param .u32 _Z13convolution1DPiS_ii_param_3
)
{
	.reg .pred 	%p<55>;
	.reg .b32 	%r<156>;
	.reg .b64 	%rd<49>;

	ld.param.u64 	%rd6, [_Z13convolution1DPiS_ii_param_0];
	ld.param.u64 	%rd5, [_Z13convolution1DPiS_ii_param_1];
	ld.param.u32 	%r75, [_Z13convolution1DPiS_ii_param_2];
	ld.param.u32 	%r76, [_Z13convolution1DPiS_ii_param_3];
	cvta.to.global.u64 	%rd1, %rd6;
	mov.u32 	%r77, %ctaid.x;
	mov.u32 	%r78, %ntid.x;
	mov.u32 	%r79, %tid.x;
	mad.lo.s32 	%r1, %r77, %r78, %r79;
	shr.u32 	%r80, %r76, 31;
	add.s32 	%r81, %r76, %r80;
	shr.s32 	%r2, %r81, 1;
	setp.ge.s32 	%p1, %r1, %r75;
	@%p1 bra 	$L__BB0_44;
	setp.lt.s32 	%p2, %r76, -1;
	mov.b32 	%r155, 0;
	@%p2 bra 	$L__BB0_43;
	neg.s32 	%r148, %r2;
	abs.s32 	%r85, %r2;
	add.s32 	%r4, %r2, %r85;
	add.s32 	%r5, %r4, 1;
	and.b32  	%r6, %r5, 7;
	setp.lt.u32 	%p3, %r4, 7;
	mov.b32 	%r155, 0;
	@%p3 bra 	$L__BB0_22;
	sub.s32 	%r130, 3, %r2;
	and.b32  	%r88, %r5, -8;
	neg.s32 	%r129, %r88;
	sub.s32 	%r127, %r1, %r2;
	mov.b32 	%r155, 0;
	mov.b32 	%r128, 3;
	mov.u64 	%rd8, d_mask;
$L__BB0_4:
	.pragma "nounroll";
	setp.lt.s32 	%p4, %r127, 0;
	setp.ge.s32 	%p5, %r127, %r75;
	add.s32 	%r89, %r128, -3;
	mul.wide.s32 	%rd7, %r89, 4;
	add.s64 	%rd2, %rd8, %rd7;
	or.pred  	%p6, %p4, %p5;
	@%p6 bra 	$L__BB0_6;
	mul.wide.u32 	%rd9, %r127, 4;
	add.s64 	%rd10, %rd1, %rd9;
	ld.global.u32 	%r90, [%rd10];
	ld.const.u32 	%r91, [%rd2];
	mad.lo.s32 	%r155, %r91, %r90, %r155;
$L__BB0_6:
	add.s32 	%r17, %r127, 1;
	setp.lt.s32 	%p7, %r17, 0;
	setp.ge.s32 	%p8, %r17, %r75;
	or.pred  	%p9, %p7, %p8;
	@%p9 bra 	$L__BB0_8;
	mul.wide.u32 	%rd11, %r17, 4;
	add.s64 	%rd12, %rd1, %rd11;
	ld.global.u32 	%r92, [%rd12];
	ld.const.u32 	%r93, [%rd2+4];
	mad.lo.s32 	%r155, %r93, %r92, %r155;
$L__BB0_8:
	add.s32 	%r20, %r127, 2;
	setp.lt.s32 	%p10, %r20, 0;
	setp.ge.s32 	%p11, %r20, %r75;
	or.pred  	%p12, %p10, %p11;
	@%p12 bra 	$L__BB0_10;
	mul.wide.u32 	%rd13, %r20, 4;
	add.s64 	%rd14, %rd1, %rd13;
	ld.global.u32 	%r94, [%rd14];
	ld.const.u32 	%r95, [%rd2+8];
	mad.lo.s32 	%r155, %r95, %r94, %r155;
$L__BB0_10:
	add.s32 	%r23, %r127, 3;
	setp.lt.s32 	%p13, %r23, 0;
	setp.ge.s32 	%p14, %r23, %r75;
	or.pred  	%p15, %p13, %p14;
	@%p15 bra 	$L__BB0_12;
	mul.wide.u32 	%rd15, %r23, 4;
	add.s64 	%rd16, %rd1, %rd15;
	ld.global.u32 	%r96, [%rd16];
	ld.const.u32 	%r97, [%rd2+12];
	mad.lo.s32 	%r155, %r97, %r96, %r155;
$L__BB0_12:
	add.s32 	%r26, %r127, 4;
	setp.lt.s32 	%p16, %r26, 0;
	setp.ge.s32 	%p17, %r26, %r75;
	or.pred  	%p18, %p16, %p17;
	@%p18 bra 	$L__BB0_14;
	mul.wide.u32 	%rd17, %r26, 4;
	add.s64 	%rd18, %rd1, %rd17;
	ld.global.u32 	%r98, [%rd18];
	ld.const.u32 	%r99, [%rd2+16];
	mad.lo.s32 	%r155, %r99, %r98, %r155;
$L__BB0_14:
	add.s32 	%r29, %r127, 5;
	setp.lt.s32 	%p19, %r29, 0;
	setp.ge.s32 	%p20, %r29, %r75;
	or.pred  	%p21, %p19, %p20;
	@%p21 bra 	$L__BB0_16;
	mul.wide.u32 	%rd19, %r29, 4;
	add.s64 	%rd20, %rd1, %rd19;
	ld.global.u32 	%r100, [%rd20];
	ld.const.u32 	%r101, [%rd2+20];
	mad.lo.s32 	%r155, %r101, %r100, %r155;
$L__BB0_16:
	add.s32 	%r32, %r127, 6;
	setp.lt.s32 	%p22, %r32, 0;
	setp.ge.s32 	%p23, %r32, %r75;
	or.pred  	%p24, %p22, %p23;
	@%p24 bra 	$L__BB0_18;
	mul.wide.u32 	%rd21, %r32, 4;
	add.s64 	%rd22, %rd1, %rd21;
	ld.global.u32 	%r102, [%rd22];
	ld.const.u32 	%r103, [%rd2+24];
	mad.lo.s32 	%r155, %r103, %r102, %r155;
$L__BB0_18:
	add.s32 	%r35, %r127, 7;
	setp.lt.s32 	%p25, %r35, 0;
	setp.ge.s32 	%p26, %r35, %r75;
	or.pred  	%p27, %p25, %p26;
	@%p27 bra 	$L__BB0_20;
	mul.wide.u32 	%rd23, %r35, 4;
	add.s64 	%rd24, %rd1, %rd23;
	ld.global.u32 	%r104, [%rd24];
	ld.const.u32 	%r105, [%rd2+28];
	mad.lo.s32 	%r155, %r105, %r104, %r155;
$L__BB0_20:
	add.s32 	%r130, %r130, 8;
	add.s32 	%r129, %r129, 8;
	add.s32 	%r128, %r128, 8;
	add.s32 	%r127, %r127, 8;
	setp.ne.s32 	%p28, %r129, 0;
	@%p28 bra 	$L__BB0_4;
	add.s32 	%r148, %r130, -3;
$L__BB0_22:
	setp.eq.s32 	%p29, %r6, 0;
	@%p29 bra 	$L__BB0_43;
	setp.lt.u32 	%p30, %r6, 4;
	@%p30 bra 	$L__BB0_33;
	add.s32 	%r46, %r148, %r1;
	setp.lt.s32 	%p31, %r46, 0;
	setp.ge.s32 	%p32, %r46, %r75;
	add.s32 	%r107, %r148, %r2;
	mul.wide.s32 	%rd25, %r107, 4;
	mov.u64 	%rd26, d_mask;
	add.s64 	%rd3, %rd26, %rd25;
	or.pred  	%p33, %p31, %p32;
	@%p33 bra 	$L__BB0_26;
	mul.wide.u32 	%rd27, %r46, 4;
	add.s64 	%rd28, %rd1, %rd27;
	ld.global.u32 	%r108, [%rd28];
	ld.const.u32 	%r109, [%rd3];
	mad.lo.s32 	%r155, %r109, %r108, %r155;
$L__BB0_26:
	add.s32 	%r49, %r46, 1;
	setp.lt.s32 	%p34, %r49, 0;
	setp.ge.s32 	%p35, %r49, %r75;
	or.pred  	%p36, %p34, %p35;
	@%p36 bra 	$L__BB0_28;
	mul.wide.u32 	%rd29, %r49, 4;
	add.s64 	%rd30, %rd1, %rd29;
	ld.global.u32 	%r110, [%rd30];
	ld.const.u32 	%r111, [%rd3+4];
	mad.lo.s32 	%r155, %r111, %r110, %r155;
$L__BB0_28:
	add.s32 	%r52, %r46, 2;
	setp.lt.s32 	%p37, %r52, 0;
	setp.ge.s32 	%p38, %r52, %r75;
	or.pred  	%p39, %p37, %p38;
	@%p39 bra 	$L__BB0_30;
	mul.wide.u32 	%rd31, %r52, 4;
	add.s64 	%rd32, %rd1, %rd31;
	ld.global.u32 	%r112, [%rd32];
	ld.const.u32 	%r113, [%rd3+8];
	mad.lo.s32 	%r155, %r113, %r112, %r155;
$L__BB0_30:
	add.s32 	%r55, %r46, 3;
	setp.lt.s32 	%p40, %r55, 0;
	setp.ge.s32 	%p41, %r55, %r75;
	or.pred  	%p42, %p40, %p41;
	@%p42 bra 	$L__BB0_32;
	mul.wide.u32 	%rd33, %r55, 4;
	add.s64 	%rd34, %rd1, %rd33;
	ld.global.u32 	%r114, [%rd34];
	ld.const.u32 	%r115, [%rd3+12];
	mad.lo.s32 	%r155, %r115, %r114, %r155;
$L__BB0_32:
	add.s32 	%r148, %r148, 4;
$L__BB0_33:
	and.b32  	%r117, %r5, 3;
	setp.eq.s32 	%p43, %r117, 0;
	@%p43 bra 	$L__BB0_43;
	setp.eq.s32 	%p44, %r117, 1;
	@%p44 bra 	$L__BB0_40;
	add.s32 	%r62, %r148, %r1;
	setp.lt.s32 	%p45, %r62, 0;
	setp.ge.s32 	%p46, %r62, %r75;
	add.s32 	%r118, %r148, %r2;
	mul.wide.s32 	%rd35, %r118, 4;
	mov.u64 	%rd36, d_mask;
	add.s64 	%rd4, %rd36, %rd35;
	or.pred  	%p47, %p45, %p46;
	@%p47 bra 	$L__BB0_37;
	mul.wide.u32 	%rd37, %r62, 4;
	add.s64 	%rd38, %rd1, %rd37;
	ld.global.u32 	%r119, [%rd38];
	ld.const.u32 	%r120, [%rd4];
	mad.lo.s32 	%r155, %r120, %r119, %r155;
$L__BB0_37:
	add.s32 	%r65, %r62, 1;
	setp.lt.s32 	%p48, %r65, 0;
	setp.ge.s32 	%p49, %r65, %r75;
	or.pred  	%p50, %p48, %p49;
	@%p50 bra 	$L__BB0_39;
	mul.wide.u32 	%rd39, %r65, 4;
	add.s64 	%rd40, %rd1, %rd39;
	ld.global.u32 	%r121, [%rd40];
	ld.const.u32 	%r122, [%rd4+4];
	mad.lo.s32 	%r155, %r122, %r121, %r155;
$L__BB0_39:
	add.s32 	%r148, %r148, 2;
$L__BB0_40:
	and.b32  	%r123, %r4, 1;
	setp.eq.b32 	%p51, %r123, 1;
	@%p51 bra 	$L__BB0_43;
	add.s32 	%r72, %r148, %r1;
	setp.lt.s32 	%p52, %r72, 0;
	setp.ge.s32 	%p53, %r72, %r75;
	or.pred  	%p54, %p52, %p53;
	@%p54 bra 	$L__BB0_43;
	mul.wide.u32 	%rd41, %r72, 4;
	add.s64 	%rd42, %rd1, %rd41;
	ld.global.u32 	%r124, [%rd42];
	add.s32 	%r125, %r148, %r2;
	mul.wide.s32 	%rd43, %r125, 4;
	mov.u64 	%rd44, d_mask;
	add.s64 	%rd45, %rd44, %rd43;
	ld.const.u32 	%r126, [%rd45];
	mad.lo.s32 	%r155, %r126, %r124, %r155;
$L__BB0_43:
	cvta.to.global.u64 	%rd46, %rd5;
	mul.wide.s32 	%rd47, %r1, 4;
	add.s64 	%rd48, %rd46, %rd47;
	st.global.u32 	[%rd48], %r155;
$L__BB0_44:
	ret;

}


// ===== COMPILED SASS (sm_100) =====

	.target	sm_100

	.elftype	@"ET_EXEC"


//--------------------- .note.nv.tkinfo           --------------------------
	.section	.note.nv.tkinfo,"",@"SHT_NOTE"
	.sectionflags	@"SHF_NOTE_NV_TKINFO"
	.tkinfo
        /*0018*/ 	.word	0x00000002
        /*0030*/ 	.string	""
        /*0030*/ 	.string	"ptxas"
        /*0030*/ 	.string	"Cuda compilation tools, release 13.0, V13.0.88"
        /*0030*/ 	.string	"Build cuda_13.0.r13.0/compiler.36424714_0"
        /*0030*/ 	.string	"-arch sm_100 -m 64 "



//--------------------- .note.nv.cuinfo           --------------------------
	.section	.note.nv.cuinfo,"",@"SHT_NOTE"
	.sectionflags	@"SHF_NOTE_NV_CUINFO"
        /*0018*/ 	.short	0x0002
        /*001a*/ 	.short	0x0064
        /*001c*/ 	.short	0x0082
	.zero		2


//--------------------- .nv.info                  --------------------------
	.section	.nv.info,"",@"SHT_CUDA_INFO"
	.align	4


	//----- nvinfo : EIATTR_REGCOUNT
	.align		4
        /*0000*/ 	.byte	0x04, 0x2f
        /*0002*/ 	.short	(.L_2 - .L_1)
	.align		4
.L_1:
        /*0004*/ 	.word	index@(_Z13convolution1DPiS_ii)
        /*0008*/ 	.word	0x00000020


	//----- nvinfo : EIATTR_FRAME_SIZE
	.align		4
.L_2:
        /*000c*/ 	.byte	0x04, 0x11
        /*000e*/ 	.short	(.L_4 - .L_3)
	.align		4
.L_3:
        /*0010*/ 	.word	index@(_Z13convolution1DPiS_ii)
        /*0014*/ 	.word	0x00000000


	//----- nvinfo : EIATTR_MIN_STACK_SIZE
	.align		4
.L_4:
        /*0018*/ 	.byte	0x04, 0x12
        /*001a*/ 	.short	(.L_6 - .L_5)
	.align		4
.L_5:
        /*001c*/ 	.word	index@(_Z13convolution1DPiS_ii)
        /*0020*/ 	.word	0x00000000
.L_6:


//--------------------- .nv.compat                --------------------------
	.section	.nv.compat,"",@"SHT_CUDA_COMPAT_INFO"
	.align	4
        /*0000*/ 	.byte	0x02, 0x09, 0x00, 0x00, 0x02, 0x02, 0x01, 0x00, 0x02, 0x05, 0x05, 0x00, 0x03, 0x07, 0x01, 0x01
        /*0010*/ 	.byte	0x02, 0x03, 0x00, 0x00, 0x02, 0x06, 0x01, 0x00, 0x04, 0x0b, 0x08, 0x00, 0x09, 0x00, 0x00, 0x00
        /*0020*/ 	.byte	0x00, 0x00, 0x00, 0x00


//--------------------- .nv.info._Z13convolution1DPiS_ii --------------------------
	.section	.nv.info._Z13convolution1DPiS_ii,"",@"SHT_CUDA_INFO"
	.sectionflags	@""
	.align	4


	//----- nvinfo : EIATTR_CUDA_API_VERSION
	.align		4
        /*0000*/ 	.byte	0x04, 0x37
        /*0002*/ 	.short	(.L_8 - .L_7)
.L_7:
        /*0004*/ 	.word	0x00000082


	//----- nvinfo : EIATTR_KPARAM_INFO
	.align		4
.L_8:
        /*0008*/ 	.byte	0x04, 0x17
        /*000a*/ 	.short	(.L_10 - .L_9)
.L_9:
        /*000c*/ 	.word	0x00000000
        /*0010*/ 	.short	0x0003
        /*0012*/ 	.short	0x0014
        /*0014*/ 	.byte	0x00, 0xf0, 0x11, 0x00


	//----- nvinfo : EIATTR_KPARAM_INFO
	.align		4
.L_10:
        /*0018*/ 	.byte	0x04, 0x17
        /*001a*/ 	.short	(.L_12 - .L_11)
.L_11:
        /*001c*/ 	.word	0x00000000
        /*0020*/ 	.short	0x0002
        /*0022*/ 	.short	0x0010
        /*0024*/ 	.byte	0x00, 0xf0, 0x11, 0x00


	//----- nvinfo : EIATTR_KPARAM_INFO
	.align		4
.L_12:
        /*0028*/ 	.byte	0x04, 0x17
        /*002a*/ 	.short	(.L_14 - .L_13)
.L_13:
        /*002c*/ 	.word	0x00000000
        /*0030*/ 	.short	0x0001
        /*0032*/ 	.short	0x0008
        /*0034*/ 	.byte	0x00, 0xf5, 0x21, 0x00


	//----- nvinfo : EIATTR_KPARAM_INFO
	.align		4
.L_14:
        /*0038*/ 	.byte	0x04, 0x17
        /*003a*/ 	.short	(.L_16 - .L_15)
.L_15:
        /*003c*/ 	.word	0x00000000
        /*0040*/ 	.short	0x0000
        /*0042*/ 	.short	0x0000
        /*0044*/ 	.byte	0x00, 0xf5, 0x21, 0x00


	//----- nvinfo : EIATTR_SPARSE_MMA_MASK
	.align		4
.L_16:
        /*0048*/ 	.byte	0x03, 0x50
        /*004a*/ 	.short	0x0000


	//----- nvinfo : EIATTR_MAXREG_COUNT
	.align		4
        /*004c*/ 	.byte	0x03, 0x1b
        /*004e*/ 	.short	0x00ff


	//----- nvinfo : EIATTR_MERCURY_ISA_VERSION
	.align		4
        /*0050*/ 	.byte	0x03, 0x5f
        /*0052*/ 	.short	0x0101


	//----- nvinfo : EIATTR_VRC_CTA_INIT_COUNT
	.align		4
        /*0054*/ 	.byte	0x02, 0x4a
	.zero		1
	.zero		1


	//----- nvinfo : EIATTR_EXIT_INSTR_OFFSETS
	.align		4
        /*0058*/ 	.byte	0x04, 0x1c
        /*005a*/ 	.short	(.L_18 - .L_17)


	//   ....[0]....
.L_17:
        /*005c*/ 	.word	0x00000070


	//   ....[1]....
        /*0060*/ 	.word	0x00000b70


	//----- nvinfo : EIATTR_CRS_STACK_SIZE
	.align		4
.L_18:
        /*0064*/ 	.byte	0x04, 0x1e
        /*0066*/ 	.short	(.L_20 - .L_19)
.L_19:
        /*0068*/ 	.word	0x00000000


	//----- nvinfo : EIATTR_CBANK_PARAM_SIZE
	.align		4
.L_20:
        /*006c*/ 	.byte	0x03, 0x19
        /*006e*/ 	.short	0x0018


	//----- nvinfo : EIATTR_PARAM_CBANK
	.align		4
        /*0070*/ 	.byte	0x04, 0x0a
        /*0072*/ 	.short	(.L_22 - .L_21)
	.align		4
.L_21:
        /*0074*/ 	.word	index@(.nv.constant0._Z13convolution1DPiS_ii)
        /*0078*/ 	.short	0x0380
        /*007a*/ 	.short	0x0018


	//----- nvinfo : EIATTR_SW_WAR
	.align		4
.L_22:
        /*007c*/ 	.byte	0x04, 0x36
        /*007e*/ 	.short	(.L_24 - .L_23)
.L_23:
        /*0080*/ 	.word	0x00000008
.L_24:


//--------------------- .nv.callgraph             --------------------------
	.section	.nv.callgraph,"",@"SHT_CUDA_CALLGRAPH"
	.align	4
	.sectionentsize	8
	.align		4
        /*0000*/ 	.word	0x00000000
	.align		4
        /*0004*/ 	.word	0xffffffff
	.align		4
        /*0008*/ 	.word	0x00000000
	.align		4
        /*000c*/ 	.word	0xfffffffe
	.align		4
        /*0010*/ 	.word	0x00000000
	.align		4
        /*0014*/ 	.word	0xfffffffd
	.align		4
        /*0018*/ 	.word	0x00000000
	.align		4
        /*001c*/ 	.word	0xfffffffc


//--------------------- .nv.constant3             --------------------------
	.section	.nv.constant3,"a",@progbits
	.align	4
.nv.constant3:
	.type		d_mask,@object
	.size		d_mask,(.L_0 - d_mask)
d_mask:
	.zero		256
.L_0:


//--------------------- .text._Z13convolution1DPiS_ii --------------------------
	.section	.text._Z13convolution1DPiS_ii,"ax",@progbits
	.align	128
        .global         _Z13convolution1DPiS_ii
        .type           _Z13convolution1DPiS_ii,@function
        .size           _Z13convolution1DPiS_ii,(.L_x_7 - _Z13convolution1DPiS_ii)
        .other          _Z13convolution1DPiS_ii,@"STO_CUDA_ENTRY STV_DEFAULT"
_Z13convolution1DPiS_ii:
.text._Z13convolution1DPiS_ii:
[----:B------:R-:W-:Y:S01]  /*0000*/  LDC R1, c[0x0][0x37c] ;  /* 0x0000df00ff017b82 */ /* 0x000fe20000000800 */
[----:B------:R-:W0:Y:S07]  /*0010*/  S2R R3, SR_TID.X ;  /* 0x0000000000037919 */ /* 0x000e2e0000002100 */
[----:B------:R-:W0:Y:S01]  /*0020*/  S2UR UR5, SR_CTAID.X ;  /* 0x00000000000579c3 */ /* 0x000e220000002500 */
[----:B------:R-:W1:Y:S07]  /*0030*/  LDCU UR4, c[0x0][0x390] ;  /* 0x00007200ff0477ac */ /* 0x000e6e0008000800 */
[----:B------:R-:W0:Y:S02]  /*0040*/  LDC R0, c[0x0][0x360] ;  /* 0x0000d800ff007b82 */ /* 0x000e240000000800 */
[----:B0-----:R-:W-:-:S05]  /*0050*/  IMAD R0, R0, UR5, R3 ;  /* 0x0000000500007c24 */ /* 0x001fca000f8e0203 */
[----:B-1----:R-:W-:-:S13]  /*0060*/  ISETP.GE.AND P0, PT, R0, UR4, PT ;  /* 0x0000000400007c0c */ /* 0x002fda000bf06270 */
[----:B------:R-:W-:Y:S05]  /*0070*/  @P0 EXIT ;  /* 0x000000000000094d */ /* 0x000fea0003800000 */
[----:B------:R-:W0:Y:S01]  /*0080*/  LDC R3, c[0x0][0x394] ;  /* 0x0000e500ff037b82 */ /* 0x000e220000000800 */
[----:B------:R-:W1:Y:S01]  /*0090*/  LDCU.64 UR6, c[0x0][0x358] ;  /* 0x00006b00ff0677ac */ /* 0x000e620008000a00 */
[----:B------:R-:W-:Y:S01]  /*00a0*/  IMAD.MOV.U32 R2, RZ, RZ, RZ ;  /* 0x000000ffff027224 */ /* 0x000fe200078e00ff */
[C---:B0-----:R-:W-:Y:S02]  /*00b0*/  ISETP.GE.AND P0, PT, R3.reuse, -0x1, PT ;  /* 0xffffffff0300780c */ /* 0x041fe40003f06270 */
[----:B------:R-:W-:-:S11]  /*00c0*/  LEA.HI R3, R3, R3, RZ, 0x1 ;  /* 0x0000000303037211 */ /* 0x000fd600078f08ff */
[----:B-1----:R-:W-:Y:S05]  /*00d0*/  @!P0 BRA `(.L_x_0) ;  /* 0x0000000800988947 */ /* 0x002fea0003800000 */
[----:B------:R-:W-:Y:S01]  /*00e0*/  SHF.R.S32.HI R3, RZ, 0x1, R3 ;  /* 0x00000001ff037819 */ /* 0x000fe20000011403 */
[----:B------:R-:W-:-:S03]  /*00f0*/  IMAD.MOV.U32 R2, RZ, RZ, RZ ;  /* 0x000000ffff027224 */ /* 0x000fc600078e00ff */
[----:B------:R-:W-:Y:S01]  /*0100*/  IABS R4, R3 ;  /* 0x0000000300047213 */ /* 0x000fe20000000000 */
[----:B------:R-:W-:-:S04]  /*0110*/  IMAD.MOV R20, RZ, RZ, -R3 ;  /* 0x000000ffff147224 */ /* 0x000fc800078e0a03 */
[----:B------:R-:W-:-:S05]  /*0120*/  IMAD.IADD R4, R3, 0x1, R4 ;  /* 0x0000000103047824 */ /* 0x000fca00078e0204 */
[C---:B------:R-:W-:Y:S02]  /*0130*/  ISETP.GE.U32.AND P0, PT, R4.reuse, 0x7, PT ;  /* 0x000000070400780c */ /* 0x040fe40003f06070 */
[----:B------:R-:W-:-:S04]  /*0140*/  IADD3 R5, PT, PT, R4, 0x1, RZ ;  /* 0x0000000104057810 */ /* 0x000fc80007ffe0ff */
[----:B------:R-:W-:-:S07]  /*0150*/  LOP3.LUT R6, R5, 0x7, RZ, 0xc0, !PT ;  /* 0x0000000705067812 */ /* 0x000fce00078ec0ff */
[----:B------:R-:W-:Y:S05]  /*0160*/  @!P0 BRA `(.L_x_1) ;  /* 0x00000004003c8947 */ /* 0x000fea0003800000 */
[----:B------:R-:W-:Y:S01]  /*0170*/  LOP3.LUT R21, R5, 0xfffffff8, RZ, 0xc0, !PT ;  /* 0xfffffff805157812 */ /* 0x000fe200078ec0ff */
[----:B------:R-:W-:Y:S01]  /*0180*/  IMAD.MOV.U32 R2, RZ, RZ, RZ ;  /* 0x000000ffff027224 */ /* 0x000fe200078e00ff */
[----:B------:R-:W-:Y:S01]  /*0190*/  IADD3 R20, PT, PT, -R3, 0x3, RZ ;  /* 0x0000000303147810 */ /* 0x000fe20007ffe1ff */
[----:B------:R-:W-:Y:S01]  /*01a0*/  IMAD.MOV.U32 R8, RZ, RZ, 0x3 ;  /* 0x00000003ff087424 */ /* 0x000fe200078e00ff */
[----:B------:R-:W-:Y:S01]  /*01b0*/  IADD3 R7, PT, PT, R0, -R3, RZ ;  /* 0x8000000300077210 */ /* 0x000fe20007ffe0ff */
[----:B------:R-:W0:Y:S01]  /*01c0*/  LDCU UR4, c[0x0][0x390] ;  /* 0x00007200ff0477ac */ /* 0x000e220008000800 */
[----:B------:R-:W-:-:S07]  /*01d0*/  IADD3 R21, PT, PT, -R21, RZ, RZ ;  /* 0x000000ff15157210 */ /* 0x000fce0007ffe1ff */
.L_x_2:
[----:B0-----:R-:W-:-:S04]  /*01e0*/  ISETP.GE.AND P4, PT, R7, UR4, PT ;  /* 0x0000000407007c0c */ /* 0x001fc8000bf86270 */
[----:B------:R-:W-:-:S13]  /*01f0*/  ISETP.LT.OR P4, PT, R7, RZ, P4 ;  /* 0x000000ff0700720c */ /* 0x000fda0002781670 */
[----:B------:R-:W0:Y:S02]  /*0200*/  @!P4 LDC.64 R12, c[0x0][0x380] ;  /* 0x0000e000ff0ccb82 */ /* 0x000e240000000a00 */
[----:B0-----:R-:W-:-:S05]  /*0210*/  @!P4 IMAD.WIDE.U32 R12, R7, 0x4, R12 ;  /* 0x00000004070cc825 */ /* 0x001fca00078e000c */
[----:B------:R0:W2:Y:S01]  /*0220*/  @!P4 LDG.E R15, desc[UR6][R12.64] ;  /* 0x000000060c0fc981 */ /* 0x0000a2000c1e1900 */
[----:B------:R-:W-:Y:S01]  /*0230*/  VIADD R9, R8, 0xfffffffd ;  /* 0xfffffffd08097836 */ /* 0x000fe20000000000 */
[C---:B------:R-:W-:Y:S01]  /*0240*/  IADD3 R11, PT, PT, R7.reuse, 0x2, RZ ;  /* 0x00000002070b7810 */ /* 0x040fe20007ffe0ff */
[C---:B------:R-:W-:Y:S01]  /*0250*/  VIADD R22, R7.reuse, 0x1 ;  /* 0x0000000107167836 */ /* 0x040fe20000000000 */
[----:B------:R-:W-:Y:S01]  /*0260*/  IADD3 R19, PT, PT, R7, 0x4, RZ ;  /* 0x0000000407137810 */ /* 0x000fe20007ffe0ff */
[----:B------:R-:W-:Y:S01]  /*0270*/  IMAD.SHL.U32 R9, R9, 0x4, RZ ;  /* 0x0000000409097824 */ /* 0x000fe200078e00ff */
[----:B------:R-:W-:Y:S01]  /*0280*/  ISETP.GE.AND P2, PT, R11, UR4, PT ;  /* 0x000000040b007c0c */ /* 0x000fe2000bf46270 */
[----:B------:R-:W-:Y:S01]  /*0290*/  VIADD R18, R7, 0x3 ;  /* 0x0000000307127836 */ /* 0x000fe20000000000 */
[C---:B------:R-:W-:Y:S01]  /*02a0*/  ISETP.GE.AND P3, PT, R22.reuse, UR4, PT ;  /* 0x0000000416007c0c */ /* 0x040fe2000bf66270 */
[----:B------:R-:W2:Y:S01]  /*02b0*/  @!P4 LDC R10, c[0x3][R9] ;  /* 0x00c00000090acb82 */ /* 0x000ea20000000800 */
[----:B------:R-:W-:Y:S01]  /*02c0*/  ISETP.LT.OR P2, PT, R11, RZ, P2 ;  /* 0x000000ff0b00720c */ /* 0x000fe20001741670 */
[C---:B------:R-:W-:Y:S01]  /*02d0*/  VIADD R23, R7.reuse, 0x5 ;  /* 0x0000000507177836 */ /* 0x040fe20000000000 */
[----:B------:R-:W-:Y:S01]  /*02e0*/  ISETP.LT.OR P3, PT, R22, RZ, P3 ;  /* 0x000000ff1600720c */ /* 0x000fe20001f61670 */
[----:B------:R-:W-:Y:S01]  /*02f0*/  VIADD R25, R7, 0x6 ;  /* 0x0000000607197836 */ /* 0x000fe20000000000 */
[----:B------:R-:W-:-:S02]  /*0300*/  ISETP.GE.AND P1, PT, R18, UR4, PT ;  /* 0x0000000412007c0c */ /* 0x000fc4000bf26270 */
[C---:B------:R-:W-:Y:S02]  /*0310*/  ISETP.GE.AND P0, PT, R19.reuse, UR4, PT ;  /* 0x0000000413007c0c */ /* 0x040fe4000bf06270 */
[----:B------:R-:W-:Y:S02]  /*0320*/  ISETP.LT.OR P1, PT, R18, RZ, P1 ;  /* 0x000000ff1200720c */ /* 0x000fe40000f21670 */
[----:B------:R-:W-:Y:S02]  /*0330*/  ISETP.LT.OR P0, PT, R19, RZ, P0 ;  /* 0x000000ff1300720c */ /* 0x000fe40000701670 */
[----:B------:R-:W-:Y:S01]  /*0340*/  ISETP.GE.AND P5, PT, R25, UR4, PT ;  /* 0x0000000419007c0c */ /* 0x000fe2000bfa6270 */
[----:B0-----:R-:W0:Y:S01]  /*0350*/  @!P2 LDC.64 R12, c[0x0][0x380] ;  /* 0x0000e000ff0cab82 */ /* 0x001e220000000a00 */
[----:B------:R-:W-:Y:S02]  /*0360*/  IADD3 R27, PT, PT, R7, 0x7, RZ ;  /* 0x00000007071b7810 */ /* 0x000fe40007ffe0ff */
[----:B------:R-:W-:-:S02]  /*0370*/  ISETP.LT.OR P5, PT, R25, RZ, P5 ;  /* 0x000000ff1900720c */ /* 0x000fc40002fa1670 */
[----:B------:R-:W-:-:S03]  /*0380*/  ISETP.GE.AND P6, PT, R27, UR4, PT ;  /* 0x000000041b007c0c */ /* 0x000fc6000bfc6270 */
[----:B------:R-:W1:Y:S01]  /*0390*/  @!P3 LDC.64 R28, c[0x0][0x380] ;  /* 0x0000e000ff1cbb82 */ /* 0x000e620000000a00 */
[----:B------:R-:W-:-:S07]  /*03a0*/  ISETP.LT.OR P6, PT, R27, RZ, P6 ;  /* 0x000000ff1b00720c */ /* 0x000fce00037c1670 */
[----:B------:R-:W3:Y:S01]  /*03b0*/  @!P0 LDC.64 R16, c[0x0][0x380] ;  /* 0x0000e000ff108b82 */ /* 0x000ee20000000a00 */
[----:B0-----:R-:W-:-:S04]  /*03c0*/  @!P2 IMAD.WIDE.U32 R12, R11, 0x4, R12 ;  /* 0x000000040b0ca825 */ /* 0x001fc800078e000c */
[----:B-1----:R-:W-:Y:S02]  /*03d0*/  @!P3 IMAD.WIDE.U32 R28, R22, 0x4, R28 ;  /* 0x00000004161cb825 */ /* 0x002fe400078e001c */
[----:B------:R0:W4:Y:S04]  /*03e0*/  @!P2 LDG.E R22, desc[UR6][R12.64] ;  /* 0x000000060c16a981 */ /* 0x000128000c1e1900 */
[----:B------:R-:W5:Y:S01]  /*03f0*/  @!P3 LDG.E R29, desc[UR6][R28.64] ;  /* 0x000000061c1db981 */ /* 0x000f62000c1e1900 */
[----:B---3--:R-:W-:Y:S01]  /*0400*/  @!P0 IMAD.WIDE.U32 R16, R19, 0x4, R16 ;  /* 0x0000000413108825 */ /* 0x008fe200078e0010 */
[----:B0-----:R-:W0:Y:S05]  /*0410*/  @!P5 LDC.64 R12, c[0x0][0x380] ;  /* 0x0000e000ff0cdb82 */ /* 0x001e2a0000000a00 */
[----:B------:R-:W3:Y:S01]  /*0420*/  @!P0 LDG.E R17, desc[UR6][R16.64] ;  /* 0x0000000610118981 */ /* 0x000ee2000c1e1900 */
[----:B0-----:R-:W-:-:S06]  /*0430*/  @!P5 IMAD.WIDE.U32 R24, R25, 0x4, R12 ;  /* 0x000000041918d825 */ /* 0x001fcc00078e000c */
[----:B------:R-:W3:Y:S01]  /*0440*/  @!P5 LDG.E R25, desc[UR6][R24.64] ;  /* 0x000000061819d981 */ /* 0x000ee2000c1e1900 */
[----:B--2---:R-:W-:Y:S01]  /*0450*/  @!P4 IMAD R2, R15, R10, R2 ;  /* 0x0000000a0f02c224 */ /* 0x004fe200078e0202 */
[C---:B------:R-:W-:Y:S01]  /*0460*/  ISETP.GE.AND P4, PT, R23.reuse, UR4, PT ;  /* 0x0000000417007c0c */ /* 0x040fe2000bf86270 */
[----:B------:R-:W0:Y:S03]  /*0470*/  @!P1 LDC.64 R14, c[0x0][0x380] ;  /* 0x0000e000ff0e9b82 */ /* 0x000e260000000a00 */
[----:B------:R-:W-:-:S13]  /*0480*/  ISETP.LT.OR P4, PT, R23, RZ, P4 ;  /* 0x000000ff1700720c */ /* 0x000fda0002781670 */
[----:B------:R-:W1:Y:S01]  /*0490*/  @!P4 LDC.64 R10, c[0x0][0x380] ;  /* 0x0000e000ff0acb82 */ /* 0x000e620000000a00 */
[----:B0-----:R-:W-:-:S07]  /*04a0*/  @!P1 IMAD.WIDE.U32 R14, R18, 0x4, R14 ;  /* 0x00000004120e9825 */ /* 0x001fce00078e000e */
[----:B------:R-:W0:Y:S01]  /*04b0*/  @!P6 LDC.64 R18, c[0x0][0x380] ;  /* 0x0000e000ff12eb82 */ /* 0x000e220000000a00 */
[----:B------:R2:W3:Y:S01]  /*04c0*/  @!P1 LDG.E R15, desc[UR6][R14.64] ;  /* 0x000000060e0f9981 */ /* 0x0004e2000c1e1900 */
[----:B-1----:R-:W-:-:S06]  /*04d0*/  @!P4 IMAD.WIDE.U32 R10, R23, 0x4, R10 ;  /* 0x00000004170ac825 */ /* 0x002fcc00078e000a */
[----:B------:R1:W3:Y:S01]  /*04e0*/  @!P4 LDG.E R11, desc[UR6][R10.64] ;  /* 0x000000060a0bc981 */ /* 0x0002e2000c1e1900 */
[----:B0-----:R-:W-:-:S06]  /*04f0*/  @!P6 IMAD.WIDE.U32 R18, R27, 0x4, R18 ;  /* 0x000000041b12e825 */ /* 0x001fcc00078e0012 */
[----:B------:R-:W3:Y:S01]  /*0500*/  @!P6 LDG.E R19, desc[UR6][R18.64] ;  /* 0x000000061213e981 */ /* 0x000ee2000c1e1900 */
[----:B------:R-:W5:Y:S08]  /*0510*/  @!P3 LDC R12, c[0x3][R9+0x4] ;  /* 0x00c00100090cbb82 */ /* 0x000f700000000800 */
[----:B------:R-:W4:Y:S08]  /*0520*/  @!P2 LDC R13, c[0x3][R9+0x8] ;  /* 0x00c00200090dab82 */ /* 0x000f300000000800 */
[----:B------:R-:W3:Y:S08]  /*0530*/  @!P1 LDC R23, c[0x3][R9+0xc] ;  /* 0x00c0030009179b82 */ /* 0x000ef00000000800 */
[----:B--2---:R-:W0:Y:S01]  /*0540*/  @!P0 LDC R14, c[0x3][R9+0x10] ;  /* 0x00c00400090e8b82 */ /* 0x004e220000000800 */
[----:B-----5:R-:W-:-:S07]  /*0550*/  @!P3 IMAD R2, R29, R12, R2 ;  /* 0x0000000c1d02b224 */ /* 0x020fce00078e0202 */
[----:B------:R-:W2:Y:S01]  /*0560*/  @!P4 LDC R26, c[0x3][R9+0x14] ;  /* 0x00c00500091acb82 */ /* 0x000ea20000000800 */
[----:B----4-:R-:W-:-:S07]  /*0570*/  @!P2 IMAD R2, R22, R13, R2 ;  /* 0x0000000d1602a224 */ /* 0x010fce00078e0202 */
[----:B------:R-:W4:Y:S01]  /*0580*/  @!P5 LDC R16, c[0x3][R9+0x18] ;  /* 0x00c006000910db82 */ /* 0x000f220000000800 */
[----:B------:R-:W-:-:S07]  /*0590*/  VIADD R21, R21, 0x8 ;  /* 0x0000000815157836 */ /* 0x000fce0000000000 */
[----:B-1----:R-:W1:Y:S01]  /*05a0*/  @!P6 LDC R10, c[0x3][R9+0x1c] ;  /* 0x00c00700090aeb82 */ /* 0x002e620000000800 */
[----:B------:R-:W-:Y:S01]  /*05b0*/  VIADD R20, R20, 0x8 ;  /* 0x0000000814147836 */ /* 0x000fe20000000000 */
[----:B------:R-:W-:Y:S01]  /*05c0*/  IADD3 R8, PT, PT, R8, 0x8, RZ ;  /* 0x0000000808087810 */ /* 0x000fe20007ffe0ff */
[----:B------:R-:W-:Y:S02]  /*05d0*/  VIADD R7, R7, 0x8 ;  /* 0x0000000807077836 */ /* 0x000fe40000000000 */
[----:B---3--:R-:W-:-:S04]  /*05e0*/  @!P1 IMAD R2, R15, R23, R2 ;  /* 0x000000170f029224 */ /* 0x008fc800078e0202 */
[----:B0-----:R-:W-:Y:S01]  /*05f0*/  @!P0 IMAD R2, R17, R14, R2 ;  /* 0x0000000e11028224 */ /* 0x001fe200078e0202 */
[----:B------:R-:W-:-:S03]  /*0600*/  ISETP.NE.AND P0, PT, R21, RZ, PT ;  /* 0x000000ff1500720c */ /* 0x000fc60003f05270 */
[----:B--2---:R-:W-:-:S04]  /*0610*/  @!P4 IMAD R2, R11, R26, R2 ;  /* 0x0000001a0b02c224 */ /* 0x004fc800078e0202 */
[----:B----4-:R-:W-:-:S04]  /*0620*/  @!P5 IMAD R2, R25, R16, R2 ;  /* 0x000000101902d224 */ /* 0x010fc800078e0202 */
[----:B-1----:R-:W-:Y:S02]  /*0630*/  @!P6 IMAD R2, R19, R10, R2 ;  /* 0x0000000a1302e224 */ /* 0x002fe400078e0202 */
[----:B------:R-:W-:Y:S05]  /*0640*/  @P0 BRA `(.L_x_2) ;  /* 0xfffffff800e40947 */ /* 0x000fea000383ffff */
[----:B------:R-:W-:-:S07]  /*0650*/  VIADD R20, R20, 0xfffffffd ;  /* 0xfffffffd14147836 */ /* 0x000fce0000000000 */
.L_x_1:
[----:B------:R-:W-:-:S13]  /*0660*/  ISETP.NE.AND P0, PT, R6, RZ, PT ;  /* 0x000000ff0600720c */ /* 0x000fda0003f05270 */
[----:B------:R-:W-:Y:S05]  /*0670*/  @!P0 BRA `(.L_x_0) ;  /* 0x0000000400308947 */ /* 0x000fea0003800000 */
[----:B------:R-:W-:Y:S02]  /*0680*/  ISETP.GE.U32.AND P0, PT, R6, 0x4, PT ;  /* 0x000000040600780c */ /* 0x000fe40003f06070 */
[----:B------:R-:W-:-:S11]  /*0690*/  LOP3.LUT P3, R5, R5, 0x3, RZ, 0xc0, !PT ;  /* 0x0000000305057812 */ /* 0x000fd6000786c0ff */
[----:B------:R-:W-:Y:S05]  /*06a0*/  @!P0 BRA `(.L_x_3) ;  /* 0x00000000008c8947 */ /* 0x000fea0003800000 */
[----:B------:R-:W-:-:S04]  /*06b0*/  IADD3 R15, PT, PT, R0, R20, RZ ;  /* 0x00000014000f7210 */ /* 0x000fc80007ffe0ff */
[C---:B------:R-:W-:Y:S01]  /*06c0*/  ISETP.GE.AND P0, PT, R15.reuse, UR4, PT ;  /* 0x000000040f007c0c */ /* 0x040fe2000bf06270 */
[C---:B------:R-:W-:Y:S01]  /*06d0*/  VIADD R17, R15.reuse, 0x1 ;  /* 0x000000010f117836 */ /* 0x040fe20000000000 */
[C---:B------:R-:W-:Y:S01]  /*06e0*/  IADD3 R21, PT, PT, R15.reuse, 0x3, RZ ;  /* 0x000000030f157810 */ /* 0x040fe20007ffe0ff */
[C---:B------:R-:W-:Y:S01]  /*06f0*/  VIADD R19, R15.reuse, 0x2 ;  /* 0x000000020f137836 */ /* 0x040fe20000000000 */
[----:B------:R-:W-:Y:S02]  /*0700*/  ISETP.LT.OR P0, PT, R15, RZ, P0 ;  /* 0x000000ff0f00720c */ /* 0x000fe40000701670 */
[----:B------:R-:W-:Y:S02]  /*0710*/  ISETP.GE.AND P1, PT, R17, UR4, PT ;  /* 0x0000000411007c0c */ /* 0x000fe4000bf26270 */
[----:B------:R-:W-:Y:S02]  /*0720*/  ISETP.GE.AND P2, PT, R19, UR4, PT ;  /* 0x0000000413007c0c */ /* 0x000fe4000bf46270 */
[----:B------:R-:W-:-:S02]  /*0730*/  ISETP.LT.OR P1, PT, R17, RZ, P1 ;  /* 0x000000ff1100720c */ /* 0x000fc40000f21670 */
[----:B------:R-:W-:Y:S02]  /*0740*/  ISETP.GE.AND P4, PT, R21, UR4, PT ;  /* 0x0000000415007c0c */ /* 0x000fe4000bf86270 */
[----:B------:R-:W-:Y:S02]  /*0750*/  ISETP.LT.OR P2, PT, R19, RZ, P2 ;  /* 0x000000ff1300720c */ /* 0x000fe40001741670 */
[----:B------:R-:W-:Y:S01]  /*0760*/  ISETP.LT.OR P4, PT, R21, RZ, P4 ;  /* 0x000000ff1500720c */ /* 0x000fe20002781670 */
[----:B------:R-:W0:Y:S08]  /*0770*/  @!P0 LDC.64 R12, c[0x0][0x380] ;  /* 0x0000e000ff0c8b82 */ /* 0x000e300000000a00 */
[----:B------:R-:W1:Y:S08]  /*0780*/  @!P1 LDC.64 R10, c[0x0][0x380] ;  /* 0x0000e000ff0a9b82 */ /* 0x000e700000000a00 */
[----:B------:R-:W2:Y:S08]  /*0790*/  @!P2 LDC.64 R8, c[0x0][0x380] ;  /* 0x0000e000ff08ab82 */ /* 0x000eb00000000a00 */
[----:B------:R-:W3:Y:S01]  /*07a0*/  @!P4 LDC.64 R6, c[0x0][0x380] ;  /* 0x0000e000ff06cb82 */ /* 0x000ee20000000a00 */
[----:B0-----:R-:W-:-:S06]  /*07b0*/  @!P0 IMAD.WIDE.U32 R12, R15, 0x4, R12 ;  /* 0x000000040f0c8825 */ /* 0x001fcc00078e000c */
[----:B------:R0:W4:Y:S01]  /*07c0*/  @!P0 LDG.E R13, desc[UR6][R12.64] ;  /* 0x000000060c0d8981 */ /* 0x000122000c1e1900 */
[----:B-1----:R-:W-:-:S06]  /*07d0*/  @!P1 IMAD.WIDE.U32 R10, R17, 0x4, R10 ;  /* 0x00000004110a9825 */ /* 0x002fcc00078e000a */
[----:B------:R-:W5:Y:S01]  /*07e0*/  @!P1 LDG.E R11, desc[UR6][R10.64] ;  /* 0x000000060a0b9981 */ /* 0x000f62000c1e1900 */
[----:B--2---:R-:W-:-:S06]  /*07f0*/  @!P2 IMAD.WIDE.U32 R8, R19, 0x4, R8 ;  /* 0x000000041308a825 */ /* 0x004fcc00078e0008 */
[----:B------:R-:W2:Y:S01]  /*0800*/  @!P2 LDG.E R9, desc[UR6][R8.64] ;  /* 0x000000060809a981 */ /* 0x000ea2000c1e1900 */
[----:B---3--:R-:W-:-:S06]  /*0810*/  @!P4 IMAD.WIDE.U32 R6, R21, 0x4, R6 ;  /* 0x000000041506c825 */ /* 0x008fcc00078e0006 */
[----:B------:R-:W3:Y:S01]  /*0820*/  @!P4 LDG.E R7, desc[UR6][R6.64] ;  /* 0x000000060607c981 */ /* 0x000ee2000c1e1900 */
[----:B------:R-:W-:-:S04]  /*0830*/  IMAD.IADD R14, R20, 0x1, R3 ;  /* 0x00000001140e7824 */ /* 0x000fc800078e0203 */
[----:B------:R-:W-:-:S04]  /*0840*/  IMAD.SHL.U32 R14, R14, 0x4, RZ ;  /* 0x000000040e0e7824 */ /* 0x000fc800078e00ff */
[----:B------:R-:W4:Y:S08]  /*0850*/  @!P0 LDC R15, c[0x3][R14] ;  /* 0x00c000000e0f8b82 */ /* 0x000f300000000800 */
[----:B------:R-:W5:Y:S08]  /*0860*/  @!P1 LDC R16, c[0x3][R14+0x4] ;  /* 0x00c001000e109b82 */ /* 0x000f700000000800 */
[----:B------:R-:W2:Y:S08]  /*0870*/  @!P2 LDC R17, c[0x3][R14+0x8] ;  /* 0x00c002000e11ab82 */ /* 0x000eb00000000800 */
[----:B0-----:R-:W3:Y:S01]  /*0880*/  @!P4 LDC R12, c[0x3][R14+0xc] ;  /* 0x00c003000e0ccb82 */ /* 0x001ee20000000800 */
[----:B------:R-:W-:Y:S01]  /*0890*/  IADD3 R20, PT, PT, R20, 0x4, RZ ;  /* 0x0000000414147810 */ /* 0x000fe20007ffe0ff */
[----:B----4-:R-:W-:-:S04]  /*08a0*/  @!P0 IMAD R2, R13, R15, R2 ;  /* 0x0000000f0d028224 */ /* 0x010fc800078e0202 */
[----:B-----5:R-:W-:-:S04]  /*08b0*/  @!P1 IMAD R2, R11, R16, R2 ;  /* 0x000000100b029224 */ /* 0x020fc800078e0202 */
[----:B--2---:R-:W-:-:S04]  /*08c0*/  @!P2 IMAD R2, R9, R17, R2 ;  /* 0x000000110902a224 */ /* 0x004fc800078e0202 */
[----:B---3--:R-:W-:-:S07]  /*08d0*/  @!P4 IMAD R2, R7, R12, R2 ;  /* 0x0000000c0702c224 */ /* 0x008fce00078e0202 */
.L_x_3:
[----:B------:R-:W-:Y:S05]  /*08e0*/  @!P3 BRA `(.L_x_0) ;  /* 0x000000000094b947 */ /* 0x000fea0003800000 */
[----:B------:R-:W-:Y:S02]  /*08f0*/  ISETP.NE.AND P0, PT, R5, 0x1, PT ;  /* 0x000000010500780c */ /* 0x000fe40003f05270 */
[----:B------:R-:W-:-:S04]  /*0900*/  LOP3.LUT R4, R4, 0x1, RZ, 0xc0, !PT ;  /* 0x0000000104047812 */ /* 0x000fc800078ec0ff */
[----:B------:R-:W-:-:S07]  /*0910*/  ISETP.NE.U32.AND P2, PT, R4, 0x1, PT ;  /* 0x000000010400780c */ /* 0x000fce0003f45070 */
[----:B------:R-:W-:Y:S06]  /*0920*/  @!P0 BRA `(.L_x_4) ;  /* 0x00000000004c8947 */ /* 0x000fec0003800000 */
[----:B------:R-:W-:-:S04]  /*0930*/  IMAD.IADD R11, R0, 0x1, R20 ;  /* 0x00000001000b7824 */ /* 0x000fc800078e0214 */
[C---:B------:R-:W-:Y:S01]  /*0940*/  VIADD R9, R11.reuse, 0x1 ;  /* 0x000000010b097836 */ /* 0x040fe20000000000 */
[----:B------:R-:W-:-:S04]  /*0950*/  ISETP.GE.AND P0, PT, R11, UR4, PT ;  /* 0x000000040b007c0c */ /* 0x000fc8000bf06270 */
[----:B------:R-:W-:Y:S02]  /*0960*/  ISETP.LT.OR P0, PT, R11, RZ, P0 ;  /* 0x000000ff0b00720c */ /* 0x000fe40000701670 */
[----:B------:R-:W-:-:S04]  /*0970*/  ISETP.GE.AND P1, PT, R9, UR4, PT ;  /* 0x0000000409007c0c */ /* 0x000fc8000bf26270 */
[----:B------:R-:W-:-:S07]  /*0980*/  ISETP.LT.OR P1, PT, R9, RZ, P1 ;  /* 0x000000ff0900720c */ /* 0x000fce0000f21670 */
[----:B------:R-:W0:Y:S08]  /*0990*/  @!P0 LDC.64 R4, c[0x0][0x380] ;  /* 0x0000e000ff048b82 */ /* 0x000e300000000a00 */
[----:B------:R-:W1:Y:S01]  /*09a0*/  @!P1 LDC.64 R6, c[0x0][0x380] ;  /* 0x0000e000ff069b82 */ /* 0x000e620000000a00 */
[----:B0-----:R-:W-:-:S06]  /*09b0*/  @!P0 IMAD.WIDE.U32 R4, R11, 0x4, R4 ;  /* 0x000000040b048825 */ /* 0x001fcc00078e0004 */
[----:B------:R-:W2:Y:S01]  /*09c0*/  @!P0 LDG.E R5, desc[UR6][R4.64] ;  /* 0x0000000604058981 */ /* 0x000ea2000c1e1900 */
[----:B-1----:R-:W-:-:S06]  /*09d0*/  @!P1 IMAD.WIDE.U32 R6, R9, 0x4, R6 ;  /* 0x0000000409069825 */ /* 0x002fcc00078e0006 */
[----:B------:R-:W3:Y:S01]  /*09e0*/  @!P1 LDG.E R7, desc[UR6][R6.64] ;  /* 0x0000000606079981 */ /* 0x000ee2000c1e1900 */
[----:B------:R-:W-:-:S05]  /*09f0*/  IADD3 R8, PT, PT, R20, R3, RZ ;  /* 0x0000000314087210 */ /* 0x000fca0007ffe0ff */
[----:B------:R-:W-:-:S04]  /*0a00*/  IMAD.SHL.U32 R10, R8, 0x4, RZ ;  /* 0x00000004080a7824 */ /* 0x000fc800078e00ff */
[----:B------:R-:W2:Y:S08]  /*0a10*/  @!P0 LDC R8, c[0x3][R10] ;  /* 0x00c000000a088b82 */ /* 0x000eb00000000800 */
[----:B------:R-:W3:Y:S01]  /*0a20*/  @!P1 LDC R9, c[0x3][R10+0x4] ;  /* 0x00c001000a099b82 */ /* 0x000ee20000000800 */
[----:B------:R-:W-:Y:S02]  /*0a30*/  VIADD R20, R20, 0x2 ;  /* 0x0000000214147836 */ /* 0x000fe40000000000 */
[----:B--2---:R-:W-:-:S04]  /*0a40*/  @!P0 IMAD R2, R5, R8, R2 ;  /* 0x0000000805028224 */ /* 0x004fc800078e0202 */
[----:B---3--:R-:W-:-:S07]  /*0a50*/  @!P1 IMAD R2, R7, R9, R2 ;  /* 0x0000000907029224 */ /* 0x008fce00078e0202 */
.L_x_4:
[----:B------:R-:W-:Y:S05]  /*0a60*/  @!P2 BRA `(.L_x_0) ;  /* 0x000000000034a947 */ /* 0x000fea0003800000 */
[----:B------:R-:W-:Y:S01]  /*0a70*/  IADD3 R7, PT, PT, R0, R20, RZ ;  /* 0x0000001400077210 */ /* 0x000fe20007ffe0ff */
[----:B------:R-:W-:Y:S03]  /*0a80*/  BSSY.RECONVERGENT B0, `(.L_x_0) ;  /* 0x000000b000007945 */ /* 0x000fe60003800200 */
[----:B------:R-:W-:-:S04]  /*0a90*/  ISETP.GE.AND P0, PT, R7, UR4, PT ;  /* 0x0000000407007c0c */ /* 0x000fc8000bf06270 */
[----:B------:R-:W-:-:S13]  /*0aa0*/  ISETP.LT.OR P0, PT, R7, RZ, P0 ;  /* 0x000000ff0700720c */ /* 0x000fda0000701670 */
[----:B------:R-:W-:Y:S05]  /*0ab0*/  @P0 BRA `(.L_x_5) ;  /* 0x00000000001c0947 */ /* 0x000fea0003800000 */
[----:B------:R-:W0:Y:S02]  /*0ac0*/  LDC.64 R4, c[0x0][0x380] ;  /* 0x0000e000ff047b82 */ /* 0x000e240000000a00 */
[----:B0-----:R-:W-:-:S06]  /*0ad0*/  IMAD.WIDE.U32 R4, R7, 0x4, R4 ;  /* 0x0000000407047825 */ /* 0x001fcc00078e0004 */
[----:B------:R-:W2:Y:S01]  /*0ae0*/  LDG.E R5, desc[UR6][R4.64] ;  /* 0x0000000604057981 */ /* 0x000ea2000c1e1900 */
[----:B------:R-:W-:-:S05]  /*0af0*/  IMAD.IADD R3, R20, 0x1, R3 ;  /* 0x0000000114037824 */ /* 0x000fca00078e0203 */
[----:B------:R-:W-:-:S06]  /*0b00*/  SHF.L.U32 R3, R3, 0x2, RZ ;  /* 0x0000000203037819 */ /* 0x000fcc00000006ff */
[----:B------:R-:W2:Y:S02]  /*0b10*/  LDC R3, c[0x3][R3] ;  /* 0x00c0000003037b82 */ /* 0x000ea40000000800 */
[----:B--2---:R-:W-:-:S07]  /*0b20*/  IMAD R2, R5, R3, R2 ;  /* 0x0000000305027224 */ /* 0x004fce00078e0202 */
.L_x_5:
[----:B------:R-:W-:Y:S05]  /*0b30*/  BSYNC.RECONVERGENT B0 ;  /* 0x0000000000007941 */ /* 0x000fea0003800200 */
.L_x_0:
[----:B------:R-:W0:Y:S02]  /*0b40*/  LDC.64 R4, c[0x0][0x388] ;  /* 0x0000e200ff047b82 */ /* 0x000e240000000a00 */
[----:B0-----:R-:W-:-:S05]  /*0b50*/  IMAD.WIDE R4, R0, 0x4, R4 ;  /* 0x0000000400047825 */ /* 0x001fca00078e0204 */
[----:B------:R-:W-:Y:S01]  /*0b60*/  STG.E desc[UR6][R4.64], R2 ;  /* 0x0000000204007986 */ /* 0x000fe2000c101906 */
[----:B------:R-:W-:Y:S05]  /*0b70*/  EXIT ;  /* 0x000000000000794d */ /* 0x000fea0003800000 */
.L_x_6:
[----:B------:R-:W-:-:S00]  /*0b80*/  BRA `(.L_x_6) ;  /* 0xfffffffc00fc7947 */ /* 0x000fc0000383ffff */
[----:B------:R-:W-:-:S00]  /*0b90*/  NOP ;  /* 0x0000000000007918 */ /* 0x000fc00000000000 */
        /* <DEDUP_REMOVED lines=14> */
.L_x_7:


//--------------------- .nv.shared.reserved.0     --------------------------
	.section	.nv.shared.reserved.0,"aw",@nobits
	.weak		__nv_reservedSMEM_offset_0_alias
	.size		__nv_reservedSMEM_offset_0_alias, 0, 64
	.other		__nv_reservedSMEM_offset_0_alias,@"STO_CUDA_RESERVED_SHARED STV_DEFAULT"
__nv_reservedSMEM_offset_0_alias:
	.zero		0
	.zero		64


//--------------------- .nv.constant0._Z13convolution1DPiS_ii --------------------------
	.section	.nv.constant0._Z13convolution1DPiS_ii,"a",@progbits
	.sectionflags	@""
	.align	4
.nv.constant0._Z13convolution1DPiS_ii:
	.zero		920


//--------------------- SYMBOLS --------------------------

	.type		.nv.reservedSmem.offset0,@object
	.size		.nv.reservedSmem.offset0,0x4
